//
// Generated by NVIDIA NVVM Compiler
//
// Compiler Build ID: CL-36424714
// Cuda compilation tools, release 13.0, V13.0.88
// Based on NVVM 20.0.0
//

.version 9.0
.target sm_100
.address_size 64

	// .globl	_Z12encoding_gpuPsh
.const .align 1 .b8 cuda_matrix_zig_zag[64] = {0, 1, 5, 6, 14, 15, 27, 28, 2, 4, 7, 13, 16, 26, 29, 42, 3, 8, 12, 17, 25, 30, 41, 43, 9, 11, 18, 24, 31, 40, 44, 53, 10, 19, 23, 32, 39, 45, 52, 54, 20, 22, 33, 38, 46, 51, 55, 60, 21, 34, 37, 47, 50, 56, 59, 61, 35, 36, 48, 49, 57, 58, 62, 63};
.const .align 1 .b8 cuda_quantification_table_Y[64] = {5, 3, 3, 5, 7, 12, 15, 18, 4, 4, 4, 6, 8, 17, 18, 17, 4, 4, 5, 7, 12, 17, 21, 17, 4, 5, 7, 9, 15, 26, 24, 19, 5, 7, 11, 17, 20, 33, 31, 23, 7, 11, 17, 19, 24, 31, 34, 28, 15, 19, 23, 26, 31, 36, 36, 30, 22, 28, 29, 29, 34, 30, 31, 30};
.const .align 1 .b8 cuda_quantification_table_CbCr[64] = {5, 5, 7, 14, 30, 30, 30, 30, 5, 6, 8, 20, 30, 30, 30, 30, 7, 8, 17, 30, 30, 30, 30, 30, 14, 20, 30, 30, 30, 30, 30, 30, 30, 30, 30, 30, 30, 30, 30, 30, 30, 30, 30, 30, 30, 30, 30, 30, 30, 30, 30, 30, 30, 30, 30, 30, 30, 30, 30, 30, 30, 30, 30, 30};
// _ZZ12encoding_gpuPshE16tmp_shared_block has been demoted
// _ZZ12encoding_gpuPshE19output_shared_block has been demoted

.visible .entry _Z12encoding_gpuPsh(
	.param .u64 .ptr .align 1 _Z12encoding_gpuPsh_param_0,
	.param .u8 _Z12encoding_gpuPsh_param_1
)
{
	.reg .pred 	%p<8>;
	.reg .b16 	%rs<19>;
	.reg .b32 	%r<148>;
	.reg .b64 	%rd<30>;
	.reg .b64 	%fd<51>;
	// demoted variable
	.shared .align 4 .b8 _ZZ12encoding_gpuPshE16tmp_shared_block[256];
	// demoted variable
	.shared .align 2 .b8 _ZZ12encoding_gpuPshE19output_shared_block[128];
	ld.param.u64 	%rd2, [_Z12encoding_gpuPsh_param_0];
	ld.param.u8 	%rs5, [_Z12encoding_gpuPsh_param_1];
	cvta.to.global.u64 	%rd1, %rd2;
	mov.u32 	%r1, %tid.x;
	mov.u32 	%r5, %tid.y;
	mov.u32 	%r6, %ctaid.x;
	mov.u32 	%r7, %ntid.x;
	mul.lo.s32 	%r8, %r6, %r7;
	mov.u32 	%r9, %ntid.y;
	mul.lo.s32 	%r3, %r8, %r9;
	setp.eq.s32 	%p2, %r1, 0;
	setp.lt.u32 	%p3, %r5, 8;
	and.pred  	%p1, %p2, %p3;
	not.pred 	%p4, %p1;
	@%p4 bra 	$L__BB0_2;
	shl.b32 	%r10, %r5, 3;
	add.s32 	%r11, %r3, %r10;
	mul.wide.u32 	%rd3, %r11, 2;
	add.s64 	%rd4, %rd1, %rd3;
	ld.global.s16 	%r12, [%rd4];
	add.s32 	%r13, %r11, 7;
	mul.wide.u32 	%rd5, %r13, 2;
	add.s64 	%rd6, %rd1, %rd5;
	ld.global.s16 	%r14, [%rd6];
	add.s32 	%r15, %r14, %r12;
	add.s32 	%r16, %r11, 1;
	mul.wide.u32 	%rd7, %r16, 2;
	add.s64 	%rd8, %rd1, %rd7;
	ld.global.s16 	%r17, [%rd8];
	add.s32 	%r18, %r11, 6;
	mul.wide.u32 	%rd9, %r18, 2;
	add.s64 	%rd10, %rd1, %rd9;
	ld.global.s16 	%r19, [%rd10];
	add.s32 	%r20, %r19, %r17;
	add.s32 	%r21, %r11, 2;
	mul.wide.u32 	%rd11, %r21, 2;
	add.s64 	%rd12, %rd1, %rd11;
	ld.global.s16 	%r22, [%rd12];
	add.s32 	%r23, %r11, 5;
	mul.wide.u32 	%rd13, %r23, 2;
	add.s64 	%rd14, %rd1, %rd13;
	ld.global.s16 	%r24, [%rd14];
	add.s32 	%r25, %r24, %r22;
	add.s32 	%r26, %r11, 3;
	mul.wide.u32 	%rd15, %r26, 2;
	add.s64 	%rd16, %rd1, %rd15;
	ld.global.s16 	%r27, [%rd16];
	add.s32 	%r28, %r11, 4;
	mul.wide.u32 	%rd17, %r28, 2;
	add.s64 	%rd18, %rd1, %rd17;
	ld.global.s16 	%r29, [%rd18];
	add.s32 	%r30, %r29, %r27;
	sub.s32 	%r31, %r27, %r29;
	sub.s32 	%r32, %r22, %r24;
	sub.s32 	%r33, %r17, %r19;
	sub.s32 	%r34, %r12, %r14;
	add.s32 	%r35, %r30, %r15;
	add.s32 	%r36, %r25, %r20;
	sub.s32 	%r37, %r20, %r25;
	sub.s32 	%r38, %r15, %r30;
	add.s32 	%r39, %r34, %r31;
	cvt.rn.f64.s32 	%fd1, %r39;
	mul.f64 	%fd2, %fd1, 0d3FEA9B6628E50CC6;
	cvt.rzi.s32.f64 	%r40, %fd2;
	cvt.rn.f64.s32 	%fd3, %r34;
	cvt.rn.f64.s32 	%fd4, %r40;
	fma.rn.f64 	%fd5, %fd3, 0dBFD1A855DE72AB5D, %fd4;
	cvt.rzi.s32.f64 	%r41, %fd5;
	cvt.rn.f64.s32 	%fd6, %r31;
	fma.rn.f64 	%fd7, %fd6, 0dBFF63150B14861EF, %fd4;
	cvt.rzi.s32.f64 	%r42, %fd7;
	add.s32 	%r43, %r33, %r32;
	cvt.rn.f64.s32 	%fd8, %r43;
	mul.f64 	%fd9, %fd8, 0d3FEF6297CFBFF147;
	cvt.rzi.s32.f64 	%r44, %fd9;
	cvt.rn.f64.s32 	%fd10, %r33;
	cvt.rn.f64.s32 	%fd11, %r44;
	fma.rn.f64 	%fd12, %fd10, 0dBFE92469C0A7BF3B, %fd11;
	cvt.rzi.s32.f64 	%r45, %fd12;
	cvt.rn.f64.s32 	%fd13, %r32;
	fma.rn.f64 	%fd14, %fd13, 0dBFF2D062EF6C11AA, %fd11;
	cvt.rzi.s32.f64 	%r46, %fd14;
	add.s32 	%r47, %r38, %r37;
	cvt.rn.f64.s32 	%fd15, %r47;
	mul.f64 	%fd16, %fd15, 0d3FE1517A7BC720BB;
	cvt.rzi.s32.f64 	%r48, %fd16;
	add.s32 	%r49, %r36, %r35;
	add.s32 	%r50, %r49, -1024;
	shl.b32 	%r51, %r5, 5;
	mov.u32 	%r52, _ZZ12encoding_gpuPshE16tmp_shared_block;
	add.s32 	%r53, %r52, %r51;
	st.shared.u32 	[%r53], %r50;
	cvt.rn.f64.s32 	%fd17, %r38;
	cvt.rn.f64.s32 	%fd18, %r48;
	fma.rn.f64 	%fd19, %fd17, 0d3FE87DE2A6D3BED9, %fd18;
	cvt.rzi.s32.f64 	%r54, %fd19;
	st.shared.u32 	[%r53+8], %r54;
	sub.s32 	%r55, %r35, %r36;
	st.shared.u32 	[%r53+16], %r55;
	cvt.rn.f64.s32 	%fd20, %r37;
	fma.rn.f64 	%fd21, %fd20, 0dBFFD906BCF310028, %fd18;
	cvt.rzi.s32.f64 	%r56, %fd21;
	st.shared.u32 	[%r53+24], %r56;
	add.s32 	%r57, %r41, %r46;
	sub.s32 	%r58, %r42, %r45;
	sub.s32 	%r59, %r41, %r46;
	add.s32 	%r60, %r42, %r45;
	add.s32 	%r61, %r57, %r60;
	st.shared.u32 	[%r53+4], %r61;
	cvt.rn.f64.s32 	%fd22, %r58;
	mul.f64 	%fd23, %fd22, 0d3FF6A09E6665983E;
	cvt.rzi.s32.f64 	%r62, %fd23;
	st.shared.u32 	[%r53+12], %r62;
	cvt.rn.f64.s32 	%fd24, %r59;
	mul.f64 	%fd25, %fd24, 0d3FF6A09E6665983E;
	cvt.rzi.s32.f64 	%r63, %fd25;
	st.shared.u32 	[%r53+20], %r63;
	sub.s32 	%r64, %r60, %r57;
	st.shared.u32 	[%r53+28], %r64;
$L__BB0_2:
	bar.sync 	0;
	@%p4 bra 	$L__BB0_4;
	shl.b32 	%r65, %r5, 2;
	mov.u32 	%r66, _ZZ12encoding_gpuPshE16tmp_shared_block;
	add.s32 	%r67, %r66, %r65;
	ld.shared.u32 	%r68, [%r67];
	ld.shared.u32 	%r69, [%r67+224];
	add.s32 	%r70, %r69, %r68;
	ld.shared.u32 	%r71, [%r67+32];
	ld.shared.u32 	%r72, [%r67+192];
	add.s32 	%r73, %r72, %r71;
	ld.shared.u32 	%r74, [%r67+64];
	ld.shared.u32 	%r75, [%r67+160];
	add.s32 	%r76, %r75, %r74;
	ld.shared.u32 	%r77, [%r67+96];
	ld.shared.u32 	%r78, [%r67+128];
	add.s32 	%r79, %r78, %r77;
	sub.s32 	%r80, %r77, %r78;
	sub.s32 	%r81, %r74, %r75;
	sub.s32 	%r82, %r71, %r72;
	sub.s32 	%r83, %r68, %r69;
	add.s32 	%r84, %r79, %r70;
	add.s32 	%r85, %r76, %r73;
	sub.s32 	%r86, %r73, %r76;
	sub.s32 	%r87, %r70, %r79;
	add.s32 	%r88, %r83, %r80;
	cvt.rn.f64.s32 	%fd26, %r88;
	mul.f64 	%fd27, %fd26, 0d3FEA9B6628E50CC6;
	cvt.rzi.s32.f64 	%r89, %fd27;
	cvt.rn.f64.s32 	%fd28, %r83;
	cvt.rn.f64.s32 	%fd29, %r89;
	fma.rn.f64 	%fd30, %fd28, 0dBFD1A855DE72AB5D, %fd29;
	cvt.rzi.s32.f64 	%r90, %fd30;
	cvt.rn.f64.s32 	%fd31, %r80;
	fma.rn.f64 	%fd32, %fd31, 0dBFF63150B14861EF, %fd29;
	cvt.rzi.s32.f64 	%r91, %fd32;
	add.s32 	%r92, %r82, %r81;
	cvt.rn.f64.s32 	%fd33, %r92;
	mul.f64 	%fd34, %fd33, 0d3FEF6297CFBFF147;
	cvt.rzi.s32.f64 	%r93, %fd34;
	cvt.rn.f64.s32 	%fd35, %r82;
	cvt.rn.f64.s32 	%fd36, %r93;
	fma.rn.f64 	%fd37, %fd35, 0dBFE92469C0A7BF3B, %fd36;
	cvt.rzi.s32.f64 	%r94, %fd37;
	cvt.rn.f64.s32 	%fd38, %r81;
	fma.rn.f64 	%fd39, %fd38, 0dBFF2D062EF6C11AA, %fd36;
	cvt.rzi.s32.f64 	%r95, %fd39;
	add.s32 	%r96, %r87, %r86;
	cvt.rn.f64.s32 	%fd40, %r96;
	mul.f64 	%fd41, %fd40, 0d3FE1517A7BC720BB;
	cvt.rzi.s32.f64 	%r97, %fd41;
	add.s32 	%r98, %r84, %r85;
	shr.u32 	%r99, %r98, 3;
	cvt.u64.u32 	%rd19, %r5;
	mov.u64 	%rd20, cuda_matrix_zig_zag;
	add.s64 	%rd21, %rd20, %rd19;
	ld.const.u8 	%rs6, [%rd21];
	mul.wide.u16 	%r100, %rs6, 2;
	mov.u32 	%r101, _ZZ12encoding_gpuPshE19output_shared_block;
	add.s32 	%r102, %r101, %r100;
	st.shared.u16 	[%r102], %r99;
	cvt.rn.f64.s32 	%fd42, %r87;
	cvt.rn.f64.s32 	%fd43, %r97;
	fma.rn.f64 	%fd44, %fd42, 0d3FE87DE2A6D3BED9, %fd43;
	cvt.rzi.s32.f64 	%r103, %fd44;
	shr.u32 	%r104, %r103, 3;
	ld.const.u8 	%rs7, [%rd21+16];
	mul.wide.u16 	%r105, %rs7, 2;
	add.s32 	%r106, %r101, %r105;
	st.shared.u16 	[%r106], %r104;
	sub.s32 	%r107, %r84, %r85;
	shr.u32 	%r108, %r107, 3;
	ld.const.u8 	%rs8, [%rd21+32];
	mul.wide.u16 	%r109, %rs8, 2;
	add.s32 	%r110, %r101, %r109;
	st.shared.u16 	[%r110], %r108;
	cvt.rn.f64.s32 	%fd45, %r86;
	fma.rn.f64 	%fd46, %fd45, 0dBFFD906BCF310028, %fd43;
	cvt.rzi.s32.f64 	%r111, %fd46;
	shr.u32 	%r112, %r111, 3;
	ld.const.u8 	%rs9, [%rd21+48];
	mul.wide.u16 	%r113, %rs9, 2;
	add.s32 	%r114, %r101, %r113;
	st.shared.u16 	[%r114], %r112;
	add.s32 	%r115, %r90, %r95;
	sub.s32 	%r116, %r91, %r94;
	sub.s32 	%r117, %r90, %r95;
	add.s32 	%r118, %r91, %r94;
	add.s32 	%r119, %r115, %r118;
	shr.u32 	%r120, %r119, 3;
	ld.const.u8 	%rs10, [%rd21+8];
	mul.wide.u16 	%r121, %rs10, 2;
	add.s32 	%r122, %r101, %r121;
	st.shared.u16 	[%r122], %r120;
	cvt.rn.f64.s32 	%fd47, %r116;
	mul.f64 	%fd48, %fd47, 0d3FF6A09E6665983E;
	cvt.rzi.s32.f64 	%r123, %fd48;
	shr.u32 	%r124, %r123, 3;
	ld.const.u8 	%rs11, [%rd21+24];
	mul.wide.u16 	%r125, %rs11, 2;
	add.s32 	%r126, %r101, %r125;
	st.shared.u16 	[%r126], %r124;
	cvt.rn.f64.s32 	%fd49, %r117;
	mul.f64 	%fd50, %fd49, 0d3FF6A09E6665983E;
	cvt.rzi.s32.f64 	%r127, %fd50;
	shr.u32 	%r128, %r127, 3;
	ld.const.u8 	%rs12, [%rd21+40];
	mul.wide.u16 	%r129, %rs12, 2;
	add.s32 	%r130, %r101, %r129;
	st.shared.u16 	[%r130], %r128;
	sub.s32 	%r131, %r118, %r115;
	shr.u32 	%r132, %r131, 3;
	ld.const.u8 	%rs13, [%rd21+56];
	mul.wide.u16 	%r133, %rs13, 2;
	add.s32 	%r134, %r101, %r133;
	st.shared.u16 	[%r134], %r132;
$L__BB0_4:
	bar.sync 	0;
	shl.b32 	%r135, %r1, 3;
	add.s32 	%r4, %r135, %r5;
	or.b32  	%r136, %r1, %r5;
	and.b32  	%r137, %r136, 1016;
	setp.eq.s32 	%p6, %r137, 0;
	@%p6 bra 	$L__BB0_6;
	shl.b32 	%r138, %r4, 1;
	mov.u32 	%r139, _ZZ12encoding_gpuPshE19output_shared_block;
	add.s32 	%r140, %r139, %r138;
	ld.shared.u16 	%rs18, [%r140];
	bra.uni 	$L__BB0_9;
$L__BB0_6:
	setp.eq.s16 	%p7, %rs5, 0;
	@%p7 bra 	$L__BB0_8;
	cvt.u64.u32 	%rd22, %r4;
	mov.u64 	%rd23, cuda_quantification_table_Y;
	add.s64 	%rd24, %rd23, %rd22;
	ld.const.u8 	%rs14, [%rd24];
	shl.b32 	%r141, %r4, 1;
	mov.u32 	%r142, _ZZ12encoding_gpuPshE19output_shared_block;
	add.s32 	%r143, %r142, %r141;
	ld.shared.u16 	%rs15, [%r143];
	div.s16 	%rs18, %rs15, %rs14;
	st.shared.u16 	[%r143], %rs18;
	bra.uni 	$L__BB0_9;
$L__BB0_8:
	cvt.u64.u32 	%rd25, %r4;
	mov.u64 	%rd26, cuda_quantification_table_CbCr;
	add.s64 	%rd27, %rd26, %rd25;
	ld.const.u8 	%rs16, [%rd27];
	shl.b32 	%r144, %r4, 1;
	mov.u32 	%r145, _ZZ12encoding_gpuPshE19output_shared_block;
	add.s32 	%r146, %r145, %r144;
	ld.shared.u16 	%rs17, [%r146];
	div.s16 	%rs18, %rs17, %rs16;
	st.shared.u16 	[%r146], %rs18;
$L__BB0_9:
	add.s32 	%r147, %r3, %r4;
	mul.wide.u32 	%rd28, %r147, 2;
	add.s64 	%rd29, %rd1, %rd28;
	st.global.u16 	[%rd29], %rs18;
	ret;

}


// ===== COMPILED SASS (sm_100) =====

	.target	sm_100

	.elftype	@"ET_EXEC"


//--------------------- .note.nv.tkinfo           --------------------------
	.section	.note.nv.tkinfo,"",@"SHT_NOTE"
	.sectionflags	@"SHF_NOTE_NV_TKINFO"
	.tkinfo
        /*0018*/ 	.word	0x00000002
        /*0030*/ 	.string	""
        /*0030*/ 	.string	"ptxas"
        /*0030*/ 	.string	"Cuda compilation tools, release 13.0, V13.0.88"
        /*0030*/ 	.string	"Build cuda_13.0.r13.0/compiler.36424714_0"
        /*0030*/ 	.string	"-arch sm_100 -m 64 "



//--------------------- .note.nv.cuinfo           --------------------------
	.section	.note.nv.cuinfo,"",@"SHT_NOTE"
	.sectionflags	@"SHF_NOTE_NV_CUINFO"
        /*0018*/ 	.short	0x0002
        /*001a*/ 	.short	0x0064
        /*001c*/ 	.short	0x0082
	.zero		2


//--------------------- .nv.info                  --------------------------
	.section	.nv.info,"",@"SHT_CUDA_INFO"
	.align	4


	//----- nvinfo : EIATTR_REGCOUNT
	.align		4
        /*0000*/ 	.byte	0x04, 0x2f
        /*0002*/ 	.short	(.L_4 - .L_3)
	.align		4
.L_3:
        /*0004*/ 	.word	index@(_Z12encoding_gpuPsh)
        /*0008*/ 	.word	0x00000020


	//----- nvinfo : EIATTR_FRAME_SIZE
	.align		4
.L_4:
        /*000c*/ 	.byte	0x04, 0x11
        /*000e*/ 	.short	(.L_6 - .L_5)
	.align		4
.L_5:
        /*0010*/ 	.word	index@($__internal_0_$__cuda_sm20_div_s16)
        /*0014*/ 	.word	0x00000000


	//----- nvinfo : EIATTR_FRAME_SIZE
	.align		4
.L_6:
        /*0018*/ 	.byte	0x04, 0x11
        /*001a*/ 	.short	(.L_8 - .L_7)
	.align		4
.L_7:
        /*001c*/ 	.word	index@(_Z12encoding_gpuPsh)
        /*0020*/ 	.word	0x00000000


	//----- nvinfo : EIATTR_MIN_STACK_SIZE
	.align		4
.L_8:
        /*0024*/ 	.byte	0x04, 0x12
        /*0026*/ 	.short	(.L_10 - .L_9)
	.align		4
.L_9:
        /*0028*/ 	.word	index@(_Z12encoding_gpuPsh)
        /*002c*/ 	.word	0x00000000
.L_10:


//--------------------- .nv.compat                --------------------------
	.section	.nv.compat,"",@"SHT_CUDA_COMPAT_INFO"
	.align	4
        /*0000*/ 	.byte	0x02, 0x09, 0x00, 0x00, 0x02, 0x02, 0x01, 0x00, 0x02, 0x05, 0x05, 0x00, 0x03, 0x07, 0x01, 0x01
        /*0010*/ 	.byte	0x02, 0x03, 0x00, 0x00, 0x02, 0x06, 0x01, 0x00, 0x04, 0x0b, 0x08, 0x00, 0x01, 0x00, 0x00, 0x00
        /*0020*/ 	.byte	0x00, 0x00, 0x00, 0x00


//--------------------- .nv.info._Z12encoding_gpuPsh --------------------------
	.section	.nv.info._Z12encoding_gpuPsh,"",@"SHT_CUDA_INFO"
	.sectionflags	@""
	.align	4


	//----- nvinfo : EIATTR_CUDA_API_VERSION
	.align		4
        /*0000*/ 	.byte	0x04, 0x37
        /*0002*/ 	.short	(.L_12 - .L_11)
.L_11:
        /*0004*/ 	.word	0x00000082


	//----- nvinfo : EIATTR_KPARAM_INFO
	.align		4
.L_12:
        /*0008*/ 	.byte	0x04, 0x17
        /*000a*/ 	.short	(.L_14 - .L_13)
.L_13:
        /*000c*/ 	.word	0x00000000
        /*0010*/ 	.short	0x0001
        /*0012*/ 	.short	0x0008
        /*0014*/ 	.byte	0x00, 0xf0, 0x05, 0x00


	//----- nvinfo : EIATTR_KPARAM_INFO
	.align		4
.L_14:
        /*0018*/ 	.byte	0x04, 0x17
        /*001a*/ 	.short	(.L_16 - .L_15)
.L_15:
        /*001c*/ 	.word	0x00000000
        /*0020*/ 	.short	0x0000
        /*0022*/ 	.short	0x0000
        /*0024*/ 	.byte	0x00, 0xf5, 0x21, 0x00


	//----- nvinfo : EIATTR_SPARSE_MMA_MASK
	.align		4
.L_16:
        /*0028*/ 	.byte	0x03, 0x50
        /*002a*/ 	.short	0x0000


	//----- nvinfo : EIATTR_MAXREG_COUNT
	.align		4
        /*002c*/ 	.byte	0x03, 0x1b
        /*002e*/ 	.short	0x00ff


	//----- nvinfo : EIATTR_NUM_BARRIERS
	.align		4
        /*0030*/ 	.byte	0x02, 0x4c
        /*0032*/ 	.byte	0x01
	.zero		1


	//----- nvinfo : EIATTR_MERCURY_ISA_VERSION
	.align		4
        /*0034*/ 	.byte	0x03, 0x5f
        /*0036*/ 	.short	0x0101


	//----- nvinfo : EIATTR_VRC_CTA_INIT_COUNT
	.align		4
        /*0038*/ 	.byte	0x02, 0x4a
	.zero		1
	.zero		1


	//----- nvinfo : EIATTR_EXIT_INSTR_OFFSETS
	.align		4
        /*003c*/ 	.byte	0x04, 0x1c
        /*003e*/ 	.short	(.L_18 - .L_17)


	//   ....[0]....
.L_17:
        /*0040*/ 	.word	0x00001300


	//----- nvinfo : EIATTR_CRS_STACK_SIZE
	.align		4
.L_18:
        /*0044*/ 	.byte	0x04, 0x1e
        /*0046*/ 	.short	(.L_20 - .L_19)
.L_19:
        /*0048*/ 	.word	0x00000000


	//----- nvinfo : EIATTR_CBANK_PARAM_SIZE
	.align		4
.L_20:
        /*004c*/ 	.byte	0x03, 0x19
        /*004e*/ 	.short	0x0009


	//----- nvinfo : EIATTR_PARAM_CBANK
	.align		4
        /*0050*/ 	.byte	0x04, 0x0a
        /*0052*/ 	.short	(.L_22 - .L_21)
	.align		4
.L_21:
        /*0054*/ 	.word	index@(.nv.constant0._Z12encoding_gpuPsh)
        /*0058*/ 	.short	0x0380
        /*005a*/ 	.short	0x0009


	//----- nvinfo : EIATTR_SW_WAR
	.align		4
.L_22:
        /*005c*/ 	.byte	0x04, 0x36
        /*005e*/ 	.short	(.L_24 - .L_23)
.L_23:
        /*0060*/ 	.word	0x00000008
.L_24:


//--------------------- .nv.callgraph             --------------------------
	.section	.nv.callgraph,"",@"SHT_CUDA_CALLGRAPH"
	.align	4
	.sectionentsize	8
	.align		4
        /*0000*/ 	.word	0x00000000
	.align		4
        /*0004*/ 	.word	0xffffffff
	.align		4
        /*0008*/ 	.word	0x00000000
	.align		4
        /*000c*/ 	.word	0xfffffffe
	.align		4
        /*0010*/ 	.word	0x00000000
	.align		4
        /*0014*/ 	.word	0xfffffffd
	.align		4
        /*0018*/ 	.word	0x00000000
	.align		4
        /*001c*/ 	.word	0xfffffffc


//--------------------- .nv.constant3             --------------------------
	.section	.nv.constant3,"a",@progbits
.nv.constant3:
	.type		cuda_matrix_zig_zag,@object
	.size		cuda_matrix_zig_zag,(cuda_quantification_table_Y - cuda_matrix_zig_zag)
cuda_matrix_zig_zag:
        /*0000*/ 	.byte	0x00, 0x01, 0x05, 0x06, 0x0e, 0x0f, 0x1b, 0x1c, 0x02, 0x04, 0x07, 0x0d, 0x10, 0x1a, 0x1d, 0x2a
        /*0010*/ 	.byte	0x03, 0x08, 0x0c, 0x11, 0x19, 0x1e, 0x29, 0x2b, 0x09, 0x0b, 0x12, 0x18, 0x1f, 0x28, 0x2c, 0x35
        /*0020*/ 	.byte	0x0a, 0x13, 0x17, 0x20, 0x27, 0x2d, 0x34, 0x36, 0x14, 0x16, 0x21, 0x26, 0x2e, 0x33, 0x37, 0x3c
        /*0030*/ 	.byte	0x15, 0x22, 0x25, 0x2f, 0x32, 0x38, 0x3b, 0x3d, 0x23, 0x24, 0x30, 0x31, 0x39, 0x3a, 0x3e, 0x3f
	.type		cuda_quantification_table_Y,@object
	.size		cuda_quantification_table_Y,(cuda_quantification_table_CbCr - cuda_quantification_table_Y)
cuda_quantification_table_Y:
        /*0040*/ 	.byte	0x05, 0x03, 0x03, 0x05, 0x07, 0x0c, 0x0f, 0x12, 0x04, 0x04, 0x04, 0x06, 0x08, 0x11, 0x12, 0x11
        /*0050*/ 	.byte	0x04, 0x04, 0x05, 0x07, 0x0c, 0x11, 0x15, 0x11, 0x04, 0x05, 0x07, 0x09, 0x0f, 0x1a, 0x18, 0x13
        /*0060*/ 	.byte	0x05, 0x07, 0x0b, 0x11, 0x14, 0x21, 0x1f, 0x17, 0x07, 0x0b, 0x11, 0x13, 0x18, 0x1f, 0x22, 0x1c
        /*0070*/ 	.byte	0x0f, 0x13, 0x17, 0x1a, 0x1f, 0x24, 0x24, 0x1e, 0x16, 0x1c, 0x1d, 0x1d, 0x22, 0x1e, 0x1f, 0x1e
	.type		cuda_quantification_table_CbCr,@object
	.size		cuda_quantification_table_CbCr,(.L_2 - cuda_quantification_table_CbCr)
cuda_quantification_table_CbCr:
        /*0080*/ 	.byte	0x05, 0x05, 0x07, 0x0e, 0x1e, 0x1e, 0x1e, 0x1e, 0x05, 0x06, 0x08, 0x14, 0x1e, 0x1e, 0x1e, 0x1e
        /*0090*/ 	.byte	0x07, 0x08, 0x11, 0x1e, 0x1e, 0x1e, 0x1e, 0x1e, 0x0e, 0x14, 0x1e, 0x1e, 0x1e, 0x1e, 0x1e, 0x1e
        /*00a0*/ 	.byte	0x1e, 0x1e, 0x1e, 0x1e, 0x1e, 0x1e, 0x1e, 0x1e, 0x1e, 0x1e, 0x1e, 0x1e, 0x1e, 0x1e, 0x1e, 0x1e
        /*00b0*/ 	.byte	0x1e, 0x1e, 0x1e, 0x1e, 0x1e, 0x1e, 0x1e, 0x1e, 0x1e, 0x1e, 0x1e, 0x1e, 0x1e, 0x1e, 0x1e, 0x1e
.L_2:


//--------------------- .text._Z12encoding_gpuPsh --------------------------
	.section	.text._Z12encoding_gpuPsh,"ax",@progbits
	.align	128
        .global         _Z12encoding_gpuPsh
        .type           _Z12encoding_gpuPsh,@function
        .size           _Z12encoding_gpuPsh,(.L_x_8 - _Z12encoding_gpuPsh)
        .other          _Z12encoding_gpuPsh,@"STO_CUDA_ENTRY STV_DEFAULT"
_Z12encoding_gpuPsh:
.text._Z12encoding_gpuPsh:
[----:B------:R-:W-:Y:S01]  /*0000*/  LDC R1, c[0x0][0x37c] ;  /* 0x0000df00ff017b82 */ /* 0x000fe20000000800 */
[----:B------:R-:W0:Y:S07]  /*0010*/  S2R R28, SR_TID.Y ;  /* 0x00000000001c7919 */ /* 0x000e2e0000002200 */
[----:B------:R-:W1:Y:S01]  /*0020*/  S2UR UR4, SR_CTAID.X ;  /* 0x00000000000479c3 */ /* 0x000e620000002500 */
[----:B------:R-:W1:Y:S01]  /*0030*/  LDCU UR5, c[0x0][0x360] ;  /* 0x00006c00ff0577ac */ /* 0x000e620008000800 */
[----:B------:R-:W-:Y:S01]  /*0040*/  BSSY.RECONVERGENT B0, `(.L_x_0) ;  /* 0x0000083000007945 */ /* 0x000fe20003800200 */
[----:B------:R-:W2:Y:S01]  /*0050*/  S2R R3, SR_TID.X ;  /* 0x0000000000037919 */ /* 0x000ea20000002100 */
[----:B------:R-:W3:Y:S01]  /*0060*/  LDCU UR6, c[0x0][0x364] ;  /* 0x00006c80ff0677ac */ /* 0x000ee20008000800 */
[----:B------:R-:W4:Y:S01]  /*0070*/  LDCU.64 UR8, c[0x0][0x358] ;  /* 0x00006b00ff0877ac */ /* 0x000f220008000a00 */
[----:B-1----:R-:W-:-:S04]  /*0080*/  UIMAD UR4, UR4, UR5, URZ ;  /* 0x00000005040472a4 */ /* 0x002fc8000f8e02ff */
[----:B---3--:R-:W-:Y:S01]  /*0090*/  UIMAD UR4, UR4, UR6, URZ ;  /* 0x00000006040472a4 */ /* 0x008fe2000f8e02ff */
[----:B0-----:R-:W-:Y:S02]  /*00a0*/  ISETP.GE.U32.AND P0, PT, R28, 0x8, PT ;  /* 0x000000081c00780c */ /* 0x001fe40003f06070 */
[C---:B--2---:R-:W-:Y:S02]  /*00b0*/  LOP3.LUT P1, RZ, R3.reuse, 0x3f8, R28, 0xc8, !PT ;  /* 0x000003f803ff7812 */ /* 0x044fe4000782c81c */
[----:B------:R-:W-:-:S11]  /*00c0*/  ISETP.EQ.AND P0, PT, R3, RZ, !P0 ;  /* 0x000000ff0300720c */ /* 0x000fd60004702270 */
[----:B------:R-:W0:Y:S01]  /*00d0*/  @P1 S2R R13, SR_CgaCtaId ;  /* 0x00000000000d1919 */ /* 0x000e220000008800 */
[----:B------:R-:W-:-:S05]  /*00e0*/  @P1 MOV R0, 0x400 ;  /* 0x0000040000001802 */ /* 0x000fca0000000f00 */
[----:B------:R-:W-:-:S05]  /*00f0*/  @P1 VIADD R0, R0, 0x100 ;  /* 0x0000010000001836 */ /* 0x000fca0000000000 */
[----:B0-----:R-:W-:Y:S01]  /*0100*/  @P1 LEA R13, R13, R0, 0x18 ;  /* 0x000000000d0d1211 */ /* 0x001fe200078ec0ff */
[----:B------:R-:W-:Y:S01]  /*0110*/  IMAD R0, R3, 0x8, R28 ;  /* 0x0000000803007824 */ /* 0x000fe200078e021c */
[----:B----4-:R-:W-:Y:S06]  /*0120*/  @!P0 BRA `(.L_x_1) ;  /* 0x0000000400d08947 */ /* 0x010fec0003800000 */
[----:B------:R-:W0:Y:S01]  /*0130*/  LDC.64 R2, c[0x0][0x380] ;  /* 0x0000e000ff027b82 */ /* 0x000e220000000a00 */
[----:B------:R-:W-:-:S04]  /*0140*/  LEA R11, R28, UR4, 0x3 ;  /* 0x000000041c0b7c11 */ /* 0x000fc8000f8e18ff */
[C---:B------:R-:W-:Y:S01]  /*0150*/  IADD3 R9, PT, PT, R11.reuse, 0x6, RZ ;  /* 0x000000060b097810 */ /* 0x040fe20007ffe0ff */
[C---:B------:R-:W-:Y:S02]  /*0160*/  VIADD R5, R11.reuse, 0x1 ;  /* 0x000000010b057836 */ /* 0x040fe40000000000 */
[C---:B------:R-:W-:Y:S02]  /*0170*/  VIADD R21, R11.reuse, 0x2 ;  /* 0x000000020b157836 */ /* 0x040fe40000000000 */
[C---:B------:R-:W-:Y:S01]  /*0180*/  VIADD R23, R11.reuse, 0x5 ;  /* 0x000000050b177836 */ /* 0x040fe20000000000 */
[----:B------:R-:W-:Y:S01]  /*0190*/  IADD3 R17, PT, PT, R11, 0x3, RZ ;  /* 0x000000030b117810 */ /* 0x000fe20007ffe0ff */
[----:B0-----:R-:W-:-:S04]  /*01a0*/  IMAD.WIDE.U32 R4, R5, 0x2, R2 ;  /* 0x0000000205047825 */ /* 0x001fc800078e0002 */
[--C-:B------:R-:W-:Y:S01]  /*01b0*/  IMAD.WIDE.U32 R8, R9, 0x2, R2.reuse ;  /* 0x0000000209087825 */ /* 0x100fe200078e0002 */
[----:B------:R-:W2:Y:S03]  /*01c0*/  LDG.E.S16 R12, desc[UR8][R4.64] ;  /* 0x00000008040c7981 */ /* 0x000ea6000c1e1700 */
[--C-:B------:R-:W-:Y:S01]  /*01d0*/  IMAD.WIDE.U32 R20, R21, 0x2, R2.reuse ;  /* 0x0000000215147825 */ /* 0x100fe200078e0002 */
[----:B------:R-:W2:Y:S03]  /*01e0*/  LDG.E.S16 R7, desc[UR8][R8.64] ;  /* 0x0000000808077981 */ /* 0x000ea6000c1e1700 */
[----:B------:R-:W-:Y:S01]  /*01f0*/  IMAD.WIDE.U32 R22, R23, 0x2, R2 ;  /* 0x0000000217167825 */ /* 0x000fe200078e0002 */
[----:B------:R-:W3:Y:S04]  /*0200*/  LDG.E.S16 R15, desc[UR8][R20.64] ;  /* 0x00000008140f7981 */ /* 0x000ee8000c1e1700 */
[----:B------:R-:W3:Y:S01]  /*0210*/  LDG.E.S16 R6, desc[UR8][R22.64] ;  /* 0x0000000816067981 */ /* 0x000ee2000c1e1700 */
[----:B------:R-:W-:-:S02]  /*0220*/  VIADD R27, R11, 0x4 ;  /* 0x000000040b1b7836 */ /* 0x000fc40000000000 */
[----:B------:R-:W-:Y:S02]  /*0230*/  VIADD R19, R11, 0x7 ;  /* 0x000000070b137836 */ /* 0x000fe40000000000 */
[----:B------:R-:W-:-:S04]  /*0240*/  IMAD.WIDE.U32 R16, R17, 0x2, R2 ;  /* 0x0000000211107825 */ /* 0x000fc800078e0002 */
[--C-:B------:R-:W-:Y:S02]  /*0250*/  IMAD.WIDE.U32 R26, R27, 0x2, R2.reuse ;  /* 0x000000021b1a7825 */ /* 0x100fe400078e0002 */
[----:B------:R-:W4:Y:S02]  /*0260*/  LDG.E.S16 R17, desc[UR8][R16.64] ;  /* 0x0000000810117981 */ /* 0x000f24000c1e1700 */
[--C-:B------:R-:W-:Y:S02]  /*0270*/  IMAD.WIDE.U32 R10, R11, 0x2, R2.reuse ;  /* 0x000000020b0a7825 */ /* 0x100fe400078e0002 */
[----:B------:R-:W4:Y:S02]  /*0280*/  LDG.E.S16 R26, desc[UR8][R26.64] ;  /* 0x000000081a1a7981 */ /* 0x000f24000c1e1700 */
[----:B------:R-:W-:Y:S02]  /*0290*/  IMAD.WIDE.U32 R18, R19, 0x2, R2 ;  /* 0x0000000213127825 */ /* 0x000fe400078e0002 */
[----:B------:R-:W5:Y:S04]  /*02a0*/  LDG.E.S16 R14, desc[UR8][R10.64] ;  /* 0x000000080a0e7981 */ /* 0x000f68000c1e1700 */
[----:B------:R-:W5:Y:S01]  /*02b0*/  LDG.E.S16 R9, desc[UR8][R18.64] ;  /* 0x0000000812097981 */ /* 0x000f62000c1e1700 */
[----:B------:R-:W-:Y:S01]  /*02c0*/  UMOV UR6, 0xcfbff147 ;  /* 0xcfbff14700067882 */ /* 0x000fe20000000000 */
[----:B------:R-:W-:Y:S01]  /*02d0*/  UMOV UR7, 0x3fef6297 ;  /* 0x3fef629700077882 */ /* 0x000fe20000000000 */
[----:B------:R-:W-:Y:S01]  /*02e0*/  UMOV UR10, 0xcf310028 ;  /* 0xcf310028000a7882 */ /* 0x000fe20000000000 */
[----:B------:R-:W-:Y:S01]  /*02f0*/  UMOV UR11, 0x3ffd906b ;  /* 0x3ffd906b000b7882 */ /* 0x000fe20000000000 */
[----:B------:R-:W-:Y:S01]  /*0300*/  UMOV UR5, 0x400 ;  /* 0x0000040000057882 */ /* 0x000fe20000000000 */
[----:B--2---:R-:W-:-:S02]  /*0310*/  IMAD.IADD R29, R12, 0x1, -R7 ;  /* 0x000000010c1d7824 */ /* 0x004fc400078e0a07 */
[----:B---3--:R-:W-:-:S05]  /*0320*/  IMAD.IADD R8, R15, 0x1, -R6 ;  /* 0x000000010f087824 */ /* 0x008fca00078e0a06 */
[----:B------:R-:W-:-:S04]  /*0330*/  IADD3 R23, PT, PT, R8, R29, RZ ;  /* 0x0000001d08177210 */ /* 0x000fc80007ffe0ff */
[----:B------:R-:W0:Y:S01]  /*0340*/  I2F.F64 R4, R23 ;  /* 0x0000001700047312 */ /* 0x000e220000201c00 */
[----:B----4-:R-:W-:Y:S02]  /*0350*/  IMAD.IADD R25, R17, 0x1, -R26 ;  /* 0x0000000111197824 */ /* 0x010fe400078e0a1a */
[----:B-----5:R-:W-:Y:S01]  /*0360*/  IMAD.IADD R22, R14, 0x1, -R9 ;  /* 0x000000010e167824 */ /* 0x020fe200078e0a09 */
[----:B0-----:R-:W-:-:S03]  /*0370*/  DMUL R10, R4, UR6 ;  /* 0x00000006040a7c28 */ /* 0x001fc60008000000 */
[----:B------:R-:W-:-:S03]  /*0380*/  IMAD.IADD R2, R25, 0x1, R22 ;  /* 0x0000000119027824 */ /* 0x000fc600078e0216 */
[----:B------:R-:W-:Y:S01]  /*0390*/  F2I.F64.TRUNC R27, R10 ;  /* 0x0000000a001b7311 */ /* 0x000fe2000030d100 */
[----:B------:R-:W-:-:S07]  /*03a0*/  IMAD.IADD R15, R15, 0x1, R6 ;  /* 0x000000010f0f7824 */ /* 0x000fce00078e0206 */
[----:B------:R-:W0:Y:S01]  /*03b0*/  I2F.F64 R2, R2 ;  /* 0x0000000200027312 */ /* 0x000e220000201c00 */
[----:B------:R-:W-:Y:S01]  /*03c0*/  IADD3 R12, PT, PT, R12, R7, RZ ;  /* 0x000000070c0c7210 */ /* 0x000fe20007ffe0ff */
[----:B------:R-:W-:Y:S02]  /*03d0*/  IMAD.IADD R14, R14, 0x1, R9 ;  /* 0x000000010e0e7824 */ /* 0x000fe400078e0209 */
[----:B------:R-:W-:Y:S01]  /*03e0*/  IMAD.IADD R17, R17, 0x1, R26 ;  /* 0x0000000111117824 */ /* 0x000fe200078e021a */
[----:B------:R-:W-:Y:S01]  /*03f0*/  IADD3 R16, PT, PT, R12, -R15, RZ ;  /* 0x8000000f0c107210 */ /* 0x000fe20007ffe0ff */
[----:B------:R-:W-:Y:S01]  /*0400*/  UMOV UR6, 0x28e50cc6 ;  /* 0x28e50cc600067882 */ /* 0x000fe20000000000 */
[----:B------:R-:W-:Y:S01]  /*0410*/  UMOV UR7, 0x3fea9b66 ;  /* 0x3fea9b6600077882 */ /* 0x000fe20000000000 */
[----:B------:R-:W-:Y:S01]  /*0420*/  IMAD.IADD R19, R14, 0x1, -R17 ;  /* 0x000000010e137824 */ /* 0x000fe200078e0a11 */
[----:B------:R-:W-:Y:S03]  /*0430*/  I2F.F64 R4, R29 ;  /* 0x0000001d00047312 */ /* 0x000fe60000201c00 */
[----:B------:R-:W-:Y:S01]  /*0440*/  IMAD.IADD R23, R16, 0x1, R19 ;  /* 0x0000000110177824 */ /* 0x000fe200078e0213 */
[----:B0-----:R-:W-:-:S04]  /*0450*/  DMUL R20, R2, UR6 ;  /* 0x0000000602147c28 */ /* 0x001fc80008000000 */
[----:B------:R-:W0:Y:S08]  /*0460*/  I2F.F64 R6, R27 ;  /* 0x0000001b00067312 */ /* 0x000e300000201c00 */
[----:B------:R-:W1:Y:S08]  /*0470*/  I2F.F64 R2, R23 ;  /* 0x0000001700027312 */ /* 0x000e700000201c00 */
[----:B------:R1:W-:Y:S01]  /*0480*/  F2I.F64.TRUNC R24, R20 ;  /* 0x0000001400187311 */ /* 0x0003e2000030d100 */
[----:B------:R-:W-:-:S07]  /*0490*/  UMOV UR6, 0xc0a7bf3b ;  /* 0xc0a7bf3b00067882 */ /* 0x000fce0000000000 */
[----:B------:R-:W2:Y:S01]  /*04a0*/  I2F.F64 R8, R8 ;  /* 0x0000000800087312 */ /* 0x000ea20000201c00 */
[----:B------:R-:W-:Y:S02]  /*04b0*/  UMOV UR7, 0x3fe92469 ;  /* 0x3fe9246900077882 */ /* 0x000fe40000000000 */
[----:B0-----:R-:W-:Y:S01]  /*04c0*/  DFMA R10, R4, -UR6, R6 ;  /* 0x80000006040a7c2b */ /* 0x001fe20008000006 */
[----:B------:R-:W-:Y:S01]  /*04d0*/  UMOV UR6, 0x7bc720bb ;  /* 0x7bc720bb00067882 */ /* 0x000fe20000000000 */
[----:B------:R-:W-:Y:S02]  /*04e0*/  UMOV UR7, 0x3fe1517a ;  /* 0x3fe1517a00077882 */ /* 0x000fe40000000000 */
[----:B-1----:R-:W-:Y:S01]  /*04f0*/  DMUL R20, R2, UR6 ;  /* 0x0000000602147c28 */ /* 0x002fe20008000000 */
[----:B------:R-:W-:Y:S01]  /*0500*/  UMOV UR6, 0xef6c11aa ;  /* 0xef6c11aa00067882 */ /* 0x000fe20000000000 */
[----:B------:R-:W-:Y:S01]  /*0510*/  I2F.F64 R2, R25 ;  /* 0x0000001900027312 */ /* 0x000fe20000201c00 */
[----:B------:R-:W-:-:S02]  /*0520*/  UMOV UR7, 0x3ff2d062 ;  /* 0x3ff2d06200077882 */ /* 0x000fc40000000000 */
[----:B--2---:R-:W-:-:S05]  /*0530*/  DFMA R26, R8, -UR6, R6 ;  /* 0x80000006081a7c2b */ /* 0x004fca0008000006 */
[----:B------:R-:W0:Y:S08]  /*0540*/  I2F.F64 R4, R24 ;  /* 0x0000001800047312 */ /* 0x000e300000201c00 */
[----:B------:R-:W1:Y:S01]  /*0550*/  I2F.F64 R6, R22 ;  /* 0x0000001600067312 */ /* 0x000e620000201c00 */
[----:B------:R-:W-:Y:S01]  /*0560*/  UMOV UR6, 0xb14861ef ;  /* 0xb14861ef00067882 */ /* 0x000fe20000000000 */
[----:B------:R-:W-:-:S02]  /*0570*/  UMOV UR7, 0x3ff63150 ;  /* 0x3ff6315000077882 */ /* 0x000fc40000000000 */
[--C-:B0-----:R-:W-:Y:S01]  /*0580*/  DFMA R2, R2, -UR6, R4.reuse ;  /* 0x8000000602027c2b */ /* 0x101fe20008000004 */
[----:B------:R-:W-:Y:S01]  /*0590*/  UMOV UR6, 0xde72ab5d ;  /* 0xde72ab5d00067882 */ /* 0x000fe20000000000 */
[----:B------:R-:W-:Y:S02]  /*05a0*/  UMOV UR7, 0x3fd1a855 ;  /* 0x3fd1a85500077882 */ /* 0x000fe40000000000 */
[----:B------:R-:W-:Y:S01]  /*05b0*/  F2I.F64.TRUNC R29, R20 ;  /* 0x00000014001d7311 */ /* 0x000fe2000030d100 */
[----:B-1----:R-:W-:-:S07]  /*05c0*/  DFMA R6, R6, -UR6, R4 ;  /* 0x8000000606067c2b */ /* 0x002fce0008000004 */
[----:B------:R-:W-:Y:S08]  /*05d0*/  F2I.F64.TRUNC R23, R26 ;  /* 0x0000001a00177311 */ /* 0x000ff0000030d100 */
[----:B------:R-:W0:Y:S08]  /*05e0*/  F2I.F64.TRUNC R20, R6 ;  /* 0x0000000600147311 */ /* 0x000e30000030d100 */
[----:B------:R-:W-:Y:S08]  /*05f0*/  F2I.F64.TRUNC R18, R10 ;  /* 0x0000000a00127311 */ /* 0x000ff0000030d100 */
[----:B------:R-:W1:Y:S01]  /*0600*/  F2I.F64.TRUNC R21, R2 ;  /* 0x0000000200157311 */ /* 0x000e62000030d100 */
[----:B0-----:R-:W-:-:S07]  /*0610*/  IADD3 R22, PT, PT, R20, -R23, RZ ;  /* 0x8000001714167210 */ /* 0x001fce0007ffe0ff */
[----:B------:R1:W-:Y:S08]  /*0620*/  I2F.F64 R8, R19 ;  /* 0x0000001300087312 */ /* 0x0003f00000201c00 */
[----:B------:R-:W0:Y:S01]  /*0630*/  I2F.F64 R10, R29 ;  /* 0x0000001d000a7312 */ /* 0x000e220000201c00 */
[----:B-1----:R-:W-:Y:S01]  /*0640*/  IMAD.IADD R19, R21, 0x1, -R18 ;  /* 0x0000000115137824 */ /* 0x002fe200078e0a12 */
[----:B------:R-:W-:Y:S01]  /*0650*/  UMOV UR6, 0xa6d3bed9 ;  /* 0xa6d3bed900067882 */ /* 0x000fe20000000000 */
[----:B------:R-:W-:-:S05]  /*0660*/  UMOV UR7, 0x3fe87de2 ;  /* 0x3fe87de200077882 */ /* 0x000fca0000000000 */
[----:B------:R-:W1:Y:S08]  /*0670*/  I2F.F64 R6, R16 ;  /* 0x0000001000067312 */ /* 0x000e700000201c00 */
[----:B------:R-:W2:Y:S01]  /*0680*/  I2F.F64 R2, R22 ;  /* 0x0000001600027312 */ /* 0x000ea20000201c00 */
[--C-:B0-----:R-:W-:Y:S01]  /*0690*/  DFMA R8, R8, UR6, R10.reuse ;  /* 0x0000000608087c2b */ /* 0x101fe2000800000a */
[----:B------:R-:W0:Y:S06]  /*06a0*/  S2UR UR6, SR_CgaCtaId ;  /* 0x00000000000679c3 */ /* 0x000e2c0000008800 */
[----:B------:R-:W3:Y:S01]  /*06b0*/  I2F.F64 R4, R19 ;  /* 0x0000001300047312 */ /* 0x000ee20000201c00 */
[----:B-1----:R-:W-:Y:S01]  /*06c0*/  DFMA R6, R6, -UR10, R10 ;  /* 0x8000000a06067c2b */ /* 0x002fe2000800000a */
[----:B------:R-:W-:Y:S01]  /*06d0*/  UMOV UR10, 0x6665983e ;  /* 0x6665983e000a7882 */ /* 0x000fe20000000000 */
[----:B------:R-:W-:-:S02]  /*06e0*/  UMOV UR11, 0x3ff6a09e ;  /* 0x3ff6a09e000b7882 */ /* 0x000fc40000000000 */
[----:B--2---:R-:W-:-:S03]  /*06f0*/  DMUL R2, R2, UR10 ;  /* 0x0000000a02027c28 */ /* 0x004fc60008000000 */
[----:B------:R-:W1:Y:S01]  /*0700*/  F2I.F64.TRUNC R8, R8 ;  /* 0x0000000800087311 */ /* 0x000e62000030d100 */
[----:B---3--:R-:W-:-:S07]  /*0710*/  DMUL R4, R4, UR10 ;  /* 0x0000000a04047c28 */ /* 0x008fce0008000000 */
[----:B------:R2:W3:Y:S01]  /*0720*/  F2I.F64.TRUNC R6, R6 ;  /* 0x0000000600067311 */ /* 0x0004e2000030d100 */
[----:B------:R-:W-:Y:S01]  /*0730*/  IMAD.IADD R15, R12, 0x1, R15 ;  /* 0x000000010c0f7824 */ /* 0x000fe200078e020f */
[----:B0-----:R-:W-:Y:S01]  /*0740*/  ULEA UR5, UR6, UR5, 0x18 ;  /* 0x0000000506057291 */ /* 0x001fe2000f8ec0ff */
[----:B------:R-:W-:Y:S01]  /*0750*/  IMAD.IADD R14, R14, 0x1, R17 ;  /* 0x000000010e0e7824 */ /* 0x000fe200078e0211 */
[----:B------:R-:W-:-:S04]  /*0760*/  IADD3 R21, PT, PT, R21, R18, RZ ;  /* 0x0000001215157210 */ /* 0x000fc80007ffe0ff */
[----:B------:R0:W4:Y:S01]  /*0770*/  F2I.F64.TRUNC R10, R4 ;  /* 0x00000004000a7311 */ /* 0x000122000030d100 */
[----:B------:R-:W-:-:S07]  /*0780*/  IMAD.IADD R20, R20, 0x1, R23 ;  /* 0x0000000114147824 */ /* 0x000fce00078e0217 */
[----:B------:R-:W5:Y:S01]  /*0790*/  F2I.F64.TRUNC R2, R2 ;  /* 0x0000000200027311 */ /* 0x000f62000030d100 */
[----:B--2---:R-:W-:Y:S01]  /*07a0*/  IADD3 R7, PT, PT, R15, -0x400, R14 ;  /* 0xfffffc000f077810 */ /* 0x004fe20007ffe00e */
[----:B0-----:R-:W-:Y:S01]  /*07b0*/  IMAD.IADD R4, R20, 0x1, R21 ;  /* 0x0000000114047824 */ /* 0x001fe200078e0215 */
[----:B------:R-:W-:Y:S01]  /*07c0*/  LEA R9, R28, UR5, 0x5 ;  /* 0x000000051c097c11 */ /* 0x000fe2000f8e28ff */
[----:B------:R-:W-:Y:S02]  /*07d0*/  IMAD.IADD R14, R14, 0x1, -R15 ;  /* 0x000000010e0e7824 */ /* 0x000fe400078e0a0f */
[----:B------:R-:W-:Y:S02]  /*07e0*/  IMAD.IADD R20, R21, 0x1, -R20 ;  /* 0x0000000115147824 */ /* 0x000fe400078e0a14 */
[----:B------:R0:W-:Y:S04]  /*07f0*/  STS [R9], R7 ;  /* 0x0000000709007388 */ /* 0x0001e80000000800 */
[----:B------:R0:W-:Y:S04]  /*0800*/  STS [R9+0x10], R14 ;  /* 0x0000100e09007388 */ /* 0x0001e80000000800 */
[----:B-1----:R0:W-:Y:S04]  /*0810*/  STS [R9+0x8], R8 ;  /* 0x0000080809007388 */ /* 0x0021e80000000800 */
[----:B---3--:R0:W-:Y:S04]  /*0820*/  STS [R9+0x18], R6 ;  /* 0x0000180609007388 */ /* 0x0081e80000000800 */
[----:B------:R0:W-:Y:S04]  /*0830*/  STS [R9+0x4], R4 ;  /* 0x0000040409007388 */ /* 0x0001e80000000800 */
[----:B------:R0:W-:Y:S04]  /*0840*/  STS [R9+0x1c], R20 ;  /* 0x00001c1409007388 */ /* 0x0001e80000000800 */
[----:B----4-:R0:W-:Y:S04]  /*0850*/  STS [R9+0xc], R10 ;  /* 0x00000c0a09007388 */ /* 0x0101e80000000800 */
[----:B-----5:R0:W-:Y:S02]  /*0860*/  STS [R9+0x14], R2 ;  /* 0x0000140209007388 */ /* 0x0201e40000000800 */
.L_x_1:
[----:B------:R-:W-:Y:S05]  /*0870*/  BSYNC.RECONVERGENT B0 ;  /* 0x0000000000007941 */ /* 0x000fea0003800200 */
.L_x_0:
[----:B------:R-:W-:Y:S01]  /*0880*/  BAR.SYNC.DEFER_BLOCKING 0x0 ;  /* 0x0000000000007b1d */ /* 0x000fe20000010000 */
[----:B0-----:R-:W-:-:S05]  /*0890*/  @P1 LEA R2, R0, R13, 0x1 ;  /* 0x0000000d00021211 */ /* 0x001fca00078e08ff */
[----:B------:R-:W-:Y:S04]  /*08a0*/  BSSY.RECONVERGENT B0, `(.L_x_2) ;  /* 0x000007f000007945 */ /* 0x000fe80003800200 */
[----:B------:R-:W-:Y:S05]  /*08b0*/  @!P0 BRA `(.L_x_3) ;  /* 0x0000000400f48947 */ /* 0x000fea0003800000 */
[----:B------:R-:W0:Y:S01]  /*08c0*/  S2UR UR6, SR_CgaCtaId ;  /* 0x00000000000679c3 */ /* 0x000e220000008800 */
[----:B------:R-:W-:Y:S01]  /*08d0*/  UMOV UR5, 0x400 ;  /* 0x0000040000057882 */ /* 0x000fe20000000000 */
[----:B------:R-:W-:Y:S01]  /*08e0*/  UMOV UR10, 0xcfbff147 ;  /* 0xcfbff147000a7882 */ /* 0x000fe20000000000 */
[----:B------:R-:W-:Y:S01]  /*08f0*/  UMOV UR11, 0x3fef6297 ;  /* 0x3fef6297000b7882 */ /* 0x000fe20000000000 */
[----:B0-----:R-:W-:Y:S02]  /*0900*/  ULEA UR7, UR6, UR5, 0x18 ;  /* 0x0000000506077291 */ /* 0x001fe4000f8ec0ff */
[----:B------:R-:W-:-:S04]  /*0910*/  UIADD3 UR5, UPT, UPT, UR5, 0x100, URZ ;  /* 0x0000010005057890 */ /* 0x000fc8000fffe0ff */
[----:B------:R-:W-:Y:S01]  /*0920*/  LEA R3, R28, UR7, 0x2 ;  /* 0x000000071c037c11 */ /* 0x000fe2000f8e10ff */
[----:B------:R-:W-:-:S04]  /*0930*/  ULEA UR5, UR6, UR5, 0x18 ;  /* 0x0000000506057291 */ /* 0x000fc8000f8ec0ff */
[----:B------:R-:W-:Y:S04]  /*0940*/  LDS R24, [R3+0x20] ;  /* 0x0000200003187984 */ /* 0x000fe80000000800 */
[----:B------:R-:W0:Y:S04]  /*0950*/  LDS R9, [R3+0xc0] ;  /* 0x0000c00003097984 */ /* 0x000e280000000800 */
[----:B------:R-:W-:Y:S04]  /*0960*/  LDS R25, [R3+0x40] ;  /* 0x0000400003197984 */ /* 0x000fe80000000800 */
[----:B------:R-:W1:Y:S04]  /*0970*/  LDS R6, [R3+0xa0] ;  /* 0x0000a00003067984 */ /* 0x000e680000000800 */
[----:B------:R-:W-:Y:S04]  /*0980*/  LDS R22, [R3] ;  /* 0x0000000003167984 */ /* 0x000fe80000000800 */
[----:B------:R-:W2:Y:S04]  /*0990*/  LDS R7, [R3+0xe0] ;  /* 0x0000e00003077984 */ /* 0x000ea80000000800 */
[----:B------:R-:W-:Y:S04]  /*09a0*/  LDS R11, [R3+0x60] ;  /* 0x00006000030b7984 */ /* 0x000fe80000000800 */
[----:B------:R-:W3:Y:S01]  /*09b0*/  LDS R8, [R3+0x80] ;  /* 0x0000800003087984 */ /* 0x000ee20000000800 */
[----:B0-----:R-:W-:-:S02]  /*09c0*/  IMAD.IADD R15, R24, 0x1, -R9 ;  /* 0x00000001180f7824 */ /* 0x001fc400078e0a09 */
[----:B------:R-:W-:Y:S02]  /*09d0*/  IMAD.IADD R24, R24, 0x1, R9 ;  /* 0x0000000118187824 */ /* 0x000fe400078e0209 */
[C---:B-1----:R-:W-:Y:S01]  /*09e0*/  IMAD.IADD R14, R25.reuse, 0x1, -R6 ;  /* 0x00000001190e7824 */ /* 0x042fe200078e0a06 */
[----:B------:R-:W-:-:S03]  /*09f0*/  IADD3 R25, PT, PT, R25, R6, RZ ;  /* 0x0000000619197210 */ /* 0x000fc60007ffe0ff */
[----:B------:R-:W-:Y:S02]  /*0a00*/  IMAD.IADD R10, R14, 0x1, R15 ;  /* 0x000000010e0a7824 */ /* 0x000fe400078e020f */
[----:B------:R-:W-:Y:S02]  /*0a10*/  IMAD.IADD R16, R24, 0x1, -R25 ;  /* 0x0000000118107824 */ /* 0x000fe400078e0a19 */
[----:B------:R-:W0:Y:S01]  /*0a20*/  I2F.F64 R4, R10 ;  /* 0x0000000a00047312 */ /* 0x000e220000201c00 */
[C---:B--2---:R-:W-:Y:S01]  /*0a30*/  IADD3 R20, PT, PT, R22.reuse, -R7, RZ ;  /* 0x8000000716147210 */ /* 0x044fe20007ffe0ff */
[----:B------:R-:W-:Y:S02]  /*0a40*/  IMAD.IADD R22, R22, 0x1, R7 ;  /* 0x0000000116167824 */ /* 0x000fe400078e0207 */
[----:B------:R-:W-:Y:S02]  /*0a50*/  IMAD.IADD R24, R24, 0x1, R25 ;  /* 0x0000000118187824 */ /* 0x000fe400078e0219 */
[----:B---3--:R-:W-:-:S02]  /*0a60*/  IMAD.IADD R17, R11, 0x1, -R8 ;  /* 0x000000010b117824 */ /* 0x008fc400078e0a08 */
[----:B------:R-:W-:Y:S02]  /*0a70*/  IMAD.IADD R11, R11, 0x1, R8 ;  /* 0x000000010b0b7824 */ /* 0x000fe400078e0208 */
[----:B------:R-:W-:Y:S01]  /*0a80*/  IMAD.IADD R9, R17, 0x1, R20 ;  /* 0x0000000111097824 */ /* 0x000fe200078e0214 */
[----:B0-----:R-:W-:Y:S02]  /*0a90*/  DMUL R12, R4, UR10 ;  /* 0x0000000a040c7c28 */ /* 0x001fe40008000000 */
[C---:B------:R-:W-:Y:S01]  /*0aa0*/  IADD3 R29, PT, PT, R22.reuse, -R11, RZ ;  /* 0x8000000b161d7210 */ /* 0x040fe20007ffe0ff */
[----:B------:R-:W-:Y:S01]  /*0ab0*/  I2F.F64 R4, R15 ;  /* 0x0000000f00047312 */ /* 0x000fe20000201c00 */
[----:B------:R-:W-:Y:S01]  /*0ac0*/  UMOV UR10, 0x28e50cc6 ;  /* 0x28e50cc6000a7882 */ /* 0x000fe20000000000 */
[----:B------:R-:W-:Y:S01]  /*0ad0*/  UMOV UR11, 0x3fea9b66 ;  /* 0x3fea9b66000b7882 */ /* 0x000fe20000000000 */
[----:B------:R-:W-:Y:S02]  /*0ae0*/  IMAD.IADD R11, R22, 0x1, R11 ;  /* 0x00000001160b7824 */ /* 0x000fe400078e020b */
[----:B------:R-:W-:-:S03]  /*0af0*/  IMAD.IADD R6, R16, 0x1, R29 ;  /* 0x0000000110067824 */ /* 0x000fc600078e021d */
[----:B------:R-:W-:Y:S01]  /*0b00*/  F2I.F64.TRUNC R12, R12 ;  /* 0x0000000c000c7311 */ /* 0x000fe2000030d100 */
[C---:B------:R-:W-:Y:S01]  /*0b10*/  IADD3 R22, PT, PT, R11.reuse, R24, RZ ;  /* 0x000000180b167210 */ /* 0x040fe20007ffe0ff */
[----:B------:R-:W-:-:S03]  /*0b20*/  IMAD.IADD R24, R11, 0x1, -R24 ;  /* 0x000000010b187824 */ /* 0x000fc600078e0a18 */
[----:B------:R-:W-:Y:S02]  /*0b30*/  SHF.R.U32.HI R22, RZ, 0x3, R22 ;  /* 0x00000003ff167819 */ /* 0x000fe40000011616 */
[----:B------:R-:W-:Y:S01]  /*0b40*/  SHF.R.U32.HI R24, RZ, 0x3, R24 ;  /* 0x00000003ff187819 */ /* 0x000fe20000011618 */
[----:B------:R-:W0:Y:S08]  /*0b50*/  I2F.F64 R8, R9 ;  /* 0x0000000900087312 */ /* 0x000e300000201c00 */
[----:B------:R-:W1:Y:S01]  /*0b60*/  I2F.F64 R6, R6 ;  /* 0x0000000600067312 */ /* 0x000e620000201c00 */
[----:B0-----:R-:W-:-:S07]  /*0b70*/  DMUL R18, R8, UR10 ;  /* 0x0000000a08127c28 */ /* 0x001fce0008000000 */
[----:B------:R-:W0:Y:S01]  /*0b80*/  I2F.F64 R12, R12 ;  /* 0x0000000c000c7312 */ /* 0x000e220000201c00 */
[----:B------:R-:W-:Y:S01]  /*0b90*/  UMOV UR10, 0x7bc720bb ;  /* 0x7bc720bb000a7882 */ /* 0x000fe20000000000 */
[----:B------:R-:W-:Y:S02]  /*0ba0*/  UMOV UR11, 0x3fe1517a ;  /* 0x3fe1517a000b7882 */ /* 0x000fe40000000000 */
[----:B-1----:R-:W-:-:S04]  /*0bb0*/  DMUL R26, R6, UR10 ;  /* 0x0000000a061a7c28 */ /* 0x002fc80008000000 */
[----:B------:R-:W-:Y:S01]  /*0bc0*/  F2I.F64.TRUNC R21, R18 ;  /* 0x0000001200157311 */ /* 0x000fe2000030d100 */
[----:B------:R-:W-:Y:S01]  /*0bd0*/  UMOV UR10, 0xc0a7bf3b ;  /* 0xc0a7bf3b000a7882 */ /* 0x000fe20000000000 */
[----:B------:R-:W-:Y:S02]  /*0be0*/  UMOV UR11, 0x3fe92469 ;  /* 0x3fe92469000b7882 */ /* 0x000fe40000000000 */
[----:B0-----:R-:W-:-:S04]  /*0bf0*/  DFMA R4, R4, -UR10, R12 ;  /* 0x8000000a04047c2b */ /* 0x001fc8000800000c */
[----:B------:R-:W0:Y:S01]  /*0c00*/  I2F.F64 R14, R14 ;  /* 0x0000000e000e7312 */ /* 0x000e220000201c00 */
[----:B------:R-:W-:Y:S01]  /*0c10*/  UMOV UR10, 0xef6c11aa ;  /* 0xef6c11aa000a7882 */ /* 0x000fe20000000000 */
[----:B------:R-:W-:-:S06]  /*0c20*/  UMOV UR11, 0x3ff2d062 ;  /* 0x3ff2d062000b7882 */ /* 0x000fcc0000000000 */
[----:B------:R-:W-:Y:S01]  /*0c30*/  F2I.F64.TRUNC R10, R4 ;  /* 0x00000004000a7311 */ /* 0x000fe2000030d100 */
[----:B0-----:R-:W-:-:S07]  /*0c40*/  DFMA R18, R14, -UR10, R12 ;  /* 0x8000000a0e127c2b */ /* 0x001fce000800000c */
[----:B------:R-:W-:Y:S01]  /*0c50*/  I2F.F64 R8, R20 ;  /* 0x0000001400087312 */ /* 0x000fe20000201c00 */
[----:B------:R-:W-:Y:S01]  /*0c60*/  UMOV UR10, 0xde72ab5d ;  /* 0xde72ab5d000a7882 */ /* 0x000fe20000000000 */
[----:B------:R-:W-:-:S06]  /*0c70*/  UMOV UR11, 0x3fd1a855 ;  /* 0x3fd1a855000b7882 */ /* 0x000fcc0000000000 */
[----:B------:R-:W0:Y:S08]  /*0c80*/  I2F.F64 R4, R21 ;  /* 0x0000001500047312 */ /* 0x000e300000201c00 */
[----:B------:R-:W1:Y:S01]  /*0c90*/  I2F.F64 R6, R17 ;  /* 0x0000001100067312 */ /* 0x000e620000201c00 */
[----:B0-----:R-:W-:-:S07]  /*0ca0*/  DFMA R8, R8, -UR10, R4 ;  /* 0x8000000a08087c2b */ /* 0x001fce0008000004 */
[----:B------:R-:W0:Y:S01]  /*0cb0*/  F2I.F64.TRUNC R3, R26 ;  /* 0x0000001a00037311 */ /* 0x000e22000030d100 */
[----:B------:R-:W-:Y:S01]  /*0cc0*/  UMOV UR10, 0xb14861ef ;  /* 0xb14861ef000a7882 */ /* 0x000fe20000000000 */
[----:B------:R-:W-:Y:S02]  /*0cd0*/  UMOV UR11, 0x3ff63150 ;  /* 0x3ff63150000b7882 */ /* 0x000fe40000000000 */
[----:B-1----:R-:W-:-:S04]  /*0ce0*/  DFMA R12, R6, -UR10, R4 ;  /* 0x8000000a060c7c2b */ /* 0x002fc80008000004 */
[----:B------:R-:W-:Y:S01]  /*0cf0*/  I2F.F64 R26, R29 ;  /* 0x0000001d001a7312 */ /* 0x000fe20000201c00 */
[----:B------:R-:W1:Y:S01]  /*0d00*/  LDC.U8 R4, c[0x3][R28+0x10] ;  /* 0x00c004001c047b82 */ /* 0x000e620000000000 */
[----:B------:R-:W-:Y:S01]  /*0d10*/  UMOV UR10, 0xa6d3bed9 ;  /* 0xa6d3bed9000a7882 */ /* 0x000fe20000000000 */
[----:B------:R-:W-:-:S05]  /*0d20*/  UMOV UR11, 0x3fe87de2 ;  /* 0x3fe87de2000b7882 */ /* 0x000fca0000000000 */
[----:B0-----:R0:W2:Y:S01]  /*0d30*/  I2F.F64 R14, R3 ;  /* 0x00000003000e7312 */ /* 0x0010a20000201c00 */
[----:B------:R-:W3:Y:S07]  /*0d40*/  LDC.U8 R6, c[0x3][R28] ;  /* 0x00c000001c067b82 */ /* 0x000eee0000000000 */
[----:B------:R-:W4:Y:S01]  /*0d50*/  I2F.F64 R16, R16 ;  /* 0x0000001000107312 */ /* 0x000f220000201c00 */
[----:B0-----:R-:W0:Y:S01]  /*0d60*/  LDC.U8 R3, c[0x3][R28+0x8] ;  /* 0x00c002001c037b82 */ /* 0x001e220000000000 */
[----:B--2---:R-:W-:-:S06]  /*0d70*/  DFMA R26, R26, UR10, R14 ;  /* 0x0000000a1a1a7c2b */ /* 0x004fcc000800000e */
[----:B------:R2:W-:Y:S01]  /*0d80*/  F2I.F64.TRUNC R18, R18 ;  /* 0x0000001200127311 */ /* 0x0005e2000030d100 */
[----:B------:R-:W-:Y:S01]  /*0d90*/  UMOV UR10, 0xcf310028 ;  /* 0xcf310028000a7882 */ /* 0x000fe20000000000 */
[----:B------:R-:W-:Y:S01]  /*0da0*/  UMOV UR11, 0x3ffd906b ;  /* 0x3ffd906b000b7882 */ /* 0x000fe20000000000 */
[----:B------:R-:W5:Y:S01]  /*0db0*/  LDC.U8 R7, c[0x3][R28+0x28] ;  /* 0x00c00a001c077b82 */ /* 0x000f620000000000 */
[----:B----4-:R-:W-:-:S04]  /*0dc0*/  DFMA R16, R16, -UR10, R14 ;  /* 0x8000000a10107c2b */ /* 0x010fc8000800000e */
[----:B------:R4:W1:Y:S01]  /*0dd0*/  F2I.F64.TRUNC R23, R8 ;  /* 0x0000000800177311 */ /* 0x000862000030d100 */
[----:B------:R-:W-:Y:S01]  /*0de0*/  UMOV UR10, 0x6665983e ;  /* 0x6665983e000a7882 */ /* 0x000fe20000000000 */
[----:B------:R-:W-:Y:S01]  /*0df0*/  UMOV UR11, 0x3ff6a09e ;  /* 0x3ff6a09e000b7882 */ /* 0x000fe20000000000 */
[----:B--2---:R-:W2:Y:S05]  /*0e00*/  LDC.U8 R19, c[0x3][R28+0x20] ;  /* 0x00c008001c137b82 */ /* 0x004eaa0000000000 */
[----:B------:R-:W3:Y:S03]  /*0e10*/  F2I.F64.TRUNC R21, R12 ;  /* 0x0000000c00157311 */ /* 0x000ee6000030d100 */
[----:B----4-:R-:W4:Y:S01]  /*0e20*/  LDC.U8 R9, c[0x3][R28+0x30] ;  /* 0x00c00c001c097b82 */ /* 0x010f220000000000 */
[----:B-1----:R-:W-:-:S04]  /*0e30*/  IADD3 R14, PT, PT, R23, -R18, RZ ;  /* 0x80000012170e7210 */ /* 0x002fc80007ffe0ff */
[----:B------:R-:W1:Y:S01]  /*0e40*/  F2I.F64.TRUNC R20, R26 ;  /* 0x0000001a00147311 */ /* 0x000e62000030d100 */
[----:B------:R-:W-:Y:S02]  /*0e50*/  IMAD.IADD R18, R23, 0x1, R18 ;  /* 0x0000000117127824 */ /* 0x000fe400078e0212 */
[----:B------:R-:W4:Y:S01]  /*0e60*/  LDC.U8 R8, c[0x3][R28+0x18] ;  /* 0x00c006001c087b82 */ /* 0x000f220000000000 */
[----:B---3--:R-:W-:-:S04]  /*0e70*/  IMAD.IADD R29, R21, 0x1, -R10 ;  /* 0x00000001151d7824 */ /* 0x008fc800078e0a0a */
[----:B------:R-:W3:Y:S01]  /*0e80*/  I2F.F64 R14, R14 ;  /* 0x0000000e000e7312 */ /* 0x000ee20000201c00 */
[----:B------:R-:W-:Y:S02]  /*0e90*/  IADD3 R21, PT, PT, R21, R10, RZ ;  /* 0x0000000a15157210 */ /* 0x000fe40007ffe0ff */
[----:B------:R-:W4:Y:S01]  /*0ea0*/  LDC.U8 R5, c[0x3][R28+0x38] ;  /* 0x00c00e001c057b82 */ /* 0x000f220000000000 */
[----:B------:R-:W-:Y:S02]  /*0eb0*/  LEA R11, R6, UR5, 0x1 ;  /* 0x00000005060b7c11 */ /* 0x000fe4000f8e08ff */
[----:B-1----:R-:W-:Y:S02]  /*0ec0*/  SHF.R.U32.HI R20, RZ, 0x3, R20 ;  /* 0x00000003ff147819 */ /* 0x002fe40000011614 */
[----:B------:R-:W1:Y:S01]  /*0ed0*/  I2F.F64 R12, R29 ;  /* 0x0000001d000c7312 */ /* 0x000e620000201c00 */
[----:B0-----:R-:W-:Y:S01]  /*0ee0*/  LEA R3, R3, UR5, 0x1 ;  /* 0x0000000503037c11 */ /* 0x001fe2000f8e08ff */
[----:B------:R0:W-:Y:S01]  /*0ef0*/  STS.U16 [R11], R22 ;  /* 0x000000160b007388 */ /* 0x0001e20000000400 */
[----:B---3--:R-:W-:-:S05]  /*0f00*/  DMUL R14, R14, UR10 ;  /* 0x0000000a0e0e7c28 */ /* 0x008fca0008000000 */
[----:B------:R3:W0:Y:S01]  /*0f10*/  F2I.F64.TRUNC R16, R16 ;  /* 0x0000001000107311 */ /* 0x000622000030d100 */
[----:B-----5:R-:W-:Y:S01]  /*0f20*/  LEA R7, R7, UR5, 0x1 ;  /* 0x0000000507077c11 */ /* 0x020fe2000f8e08ff */
[----:B-1----:R-:W-:-:S06]  /*0f30*/  DMUL R12, R12, UR10 ;  /* 0x0000000a0c0c7c28 */ /* 0x002fcc0008000000 */
[----:B------:R-:W1:Y:S01]  /*0f40*/  F2I.F64.TRUNC R14, R14 ;  /* 0x0000000e000e7311 */ /* 0x000e62000030d100 */
[----:B---3--:R-:W-:Y:S01]  /*0f50*/  LEA R17, R4, UR5, 0x1 ;  /* 0x0000000504117c11 */ /* 0x008fe2000f8e08ff */
[----:B------:R-:W-:Y:S01]  /*0f60*/  IMAD.IADD R4, R18, 0x1, R21 ;  /* 0x0000000112047824 */ /* 0x000fe200078e0215 */
[----:B--2---:R-:W-:Y:S01]  /*0f70*/  LEA R19, R19, UR5, 0x1 ;  /* 0x0000000513137c11 */ /* 0x004fe2000f8e08ff */
[----:B------:R-:W-:Y:S01]  /*0f80*/  IMAD.IADD R18, R21, 0x1, -R18 ;  /* 0x0000000115127824 */ /* 0x000fe200078e0a12 */
[----:B0-----:R-:W-:Y:S01]  /*0f90*/  SHF.R.U32.HI R16, RZ, 0x3, R16 ;  /* 0x00000003ff107819 */ /* 0x001fe20000011610 */
[----:B------:R0:W-:Y:S02]  /*0fa0*/  STS.U16 [R17], R20 ;  /* 0x0000001411007388 */ /* 0x0001e40000000400 */
[----:B------:R2:W3:Y:S01]  /*0fb0*/  F2I.F64.TRUNC R12, R12 ;  /* 0x0000000c000c7311 */ /* 0x0004e2000030d100 */
[----:B------:R-:W-:Y:S02]  /*0fc0*/  SHF.R.U32.HI R4, RZ, 0x3, R4 ;  /* 0x00000003ff047819 */ /* 0x000fe40000011604 */
[----:B----4-:R-:W-:Y:S01]  /*0fd0*/  LEA R9, R9, UR5, 0x1 ;  /* 0x0000000509097c11 */ /* 0x010fe2000f8e08ff */
[----:B------:R0:W-:Y:S01]  /*0fe0*/  STS.U16 [R19], R24 ;  /* 0x0000001813007388 */ /* 0x0001e20000000400 */
[----:B------:R-:W-:-:S02]  /*0ff0*/  SHF.R.U32.HI R18, RZ, 0x3, R18 ;  /* 0x00000003ff127819 */ /* 0x000fc40000011612 */
[----:B-1----:R-:W-:Y:S01]  /*1000*/  SHF.R.U32.HI R14, RZ, 0x3, R14 ;  /* 0x00000003ff0e7819 */ /* 0x002fe2000001160e */
[----:B------:R0:W-:Y:S01]  /*1010*/  STS.U16 [R9], R16 ;  /* 0x0000001009007388 */ /* 0x0001e20000000400 */
[----:B--2---:R-:W-:-:S03]  /*1020*/  LEA R13, R8, UR5, 0x1 ;  /* 0x00000005080d7c11 */ /* 0x004fc6000f8e08ff */
[----:B------:R0:W-:Y:S01]  /*1030*/  STS.U16 [R3], R4 ;  /* 0x0000000403007388 */ /* 0x0001e20000000400 */
[----:B---3--:R-:W-:Y:S02]  /*1040*/  SHF.R.U32.HI R12, RZ, 0x3, R12 ;  /* 0x00000003ff0c7819 */ /* 0x008fe4000001160c */
[----:B------:R-:W-:-:S03]  /*1050*/  LEA R5, R5, UR5, 0x1 ;  /* 0x0000000505057c11 */ /* 0x000fc6000f8e08ff */
[----:B------:R0:W-:Y:S04]  /*1060*/  STS.U16 [R13], R12 ;  /* 0x0000000c0d007388 */ /* 0x0001e80000000400 */
[----:B------:R0:W-:Y:S04]  /*1070*/  STS.U16 [R7], R14 ;  /* 0x0000000e07007388 */ /* 0x0001e80000000400 */
[----:B------:R0:W-:Y:S02]  /*1080*/  STS.U16 [R5], R18 ;  /* 0x0000001205007388 */ /* 0x0001e40000000400 */
.L_x_3:
[----:B------:R-:W-:Y:S05]  /*1090*/  BSYNC.RECONVERGENT B0 ;  /* 0x0000000000007941 */ /* 0x000fea0003800200 */
.L_x_2:
[----:B------:R-:W-:Y:S06]  /*10a0*/  BAR.SYNC.DEFER_BLOCKING 0x0 ;  /* 0x0000000000007b1d */ /* 0x000fec0000010000 */
[----:B------:R-:W-:Y:S01]  /*10b0*/  BSSY.RECONVERGENT B0, `(.L_x_4) ;  /* 0x0000020000007945 */ /* 0x000fe20003800200 */
[----:B------:R-:W0:Y:S02]  /*10c0*/  @P1 LDS.U16 R2, [R2] ;  /* 0x0000000002021984 */ /* 0x000e240000000400 */
[----:B0-----:R-:W-:Y:S01]  /*10d0*/  @P1 PRMT R4, R2, 0x7610, R4 ;  /* 0x0000761002041816 */ /* 0x001fe20000000004 */
[----:B------:R-:W-:Y:S06]  /*10e0*/  @P1 BRA `(.L_x_5) ;  /* 0x0000000000701947 */ /* 0x000fec0003800000 */
[----:B------:R-:W0:Y:S02]  /*10f0*/  LDCU.U8 UR5, c[0x0][0x388] ;  /* 0x00007100ff0577ac */ /* 0x000e240008000000 */
[----:B0-----:R-:W-:-:S09]  /*1100*/  UISETP.NE.AND UP0, UPT, UR5, URZ, UPT ;  /* 0x000000ff0500728c */ /* 0x001fd2000bf05270 */
[----:B------:R-:W-:Y:S05]  /*1110*/  BRA.U !UP0, `(.L_x_6) ;  /* 0x0000000108347547 */ /* 0x000fea000b800000 */
[----:B------:R-:W0:Y:S01]  /*1120*/  S2UR UR6, SR_CgaCtaId ;  /* 0x00000000000679c3 */ /* 0x000e220000008800 */
[----:B------:R-:W-:Y:S01]  /*1130*/  UMOV UR5, 0x400 ;  /* 0x0000040000057882 */ /* 0x000fe20000000000 */
[----:B------:R-:W-:Y:S01]  /*1140*/  MOV R8, 0x11c0 ;  /* 0x000011c000087802 */ /* 0x000fe20000000f00 */
[----:B------:R-:W-:-:S05]  /*1150*/  UIADD3 UR5, UPT, UPT, UR5, 0x100, URZ ;  /* 0x0000010005057890 */ /* 0x000fca000fffe0ff */
[----:B------:R1:W2:Y:S01]  /*1160*/  LDC.U8 R7, c[0x3][R0+0x40] ;  /* 0x00c0100000077b82 */ /* 0x0002a20000000000 */
[----:B0-----:R-:W-:-:S06]  /*1170*/  ULEA UR5, UR6, UR5, 0x18 ;  /* 0x0000000506057291 */ /* 0x001fcc000f8ec0ff */
[----:B------:R-:W-:-:S05]  /*1180*/  LEA R11, R0, UR5, 0x1 ;  /* 0x00000005000b7c11 */ /* 0x000fca000f8e08ff */
[----:B------:R-:W0:Y:S02]  /*1190*/  LDS.U16 R2, [R11] ;  /* 0x000000000b027984 */ /* 0x000e240000000400 */
[----:B012---:R-:W-:-:S07]  /*11a0*/  PRMT R6, R2, 0x9910, RZ ;  /* 0x0000991002067816 */ /* 0x007fce00000000ff */
[----:B------:R-:W-:Y:S05]  /*11b0*/  CALL.REL.NOINC `($__internal_0_$__cuda_sm20_div_s16) ;  /* 0x0000000000547944 */ /* 0x000fea0003c00000 */
[----:B------:R1:W-:Y:S01]  /*11c0*/  STS.U16 [R11], R6 ;  /* 0x000000060b007388 */ /* 0x0003e20000000400 */
[----:B------:R-:W-:Y:S01]  /*11d0*/  PRMT R4, R6, 0x7610, R4 ;  /* 0x0000761006047816 */ /* 0x000fe20000000004 */
[----:B------:R-:W-:Y:S06]  /*11e0*/  BRA `(.L_x_5) ;  /* 0x0000000000307947 */ /* 0x000fec0003800000 */
.L_x_6:
        /* <DEDUP_REMOVED lines=11> */
[----:B------:R-:W-:-:S07]  /*12a0*/  PRMT R4, R6, 0x7610, R4 ;  /* 0x0000761006047816 */ /* 0x000fce0000000004 */
.L_x_5:
[----:B------:R-:W-:Y:S05]  /*12b0*/  BSYNC.RECONVERGENT B0 ;  /* 0x0000000000007941 */ /* 0x000fea0003800200 */
.L_x_4:
[----:B------:R-:W2:Y:S01]  /*12c0*/  LDC.64 R2, c[0x0][0x380] ;  /* 0x0000e000ff027b82 */ /* 0x000ea20000000a00 */
[----:B------:R-:W-:-:S05]  /*12d0*/  IADD3 R5, PT, PT, R0, UR4, RZ ;  /* 0x0000000400057c10 */ /* 0x000fca000fffe0ff */
[----:B--2---:R-:W-:-:S05]  /*12e0*/  IMAD.WIDE.U32 R2, R5, 0x2, R2 ;  /* 0x0000000205027825 */ /* 0x004fca00078e0002 */
[----:B------:R-:W-:Y:S01]  /*12f0*/  STG.E.U16 desc[UR8][R2.64], R4 ;  /* 0x0000000402007986 */ /* 0x000fe2000c101508 */
[----:B------:R-:W-:Y:S05]  /*1300*/  EXIT ;  /* 0x000000000000794d */ /* 0x000fea0003800000 */
        .weak           $__internal_0_$__cuda_sm20_div_s16
        .type           $__internal_0_$__cuda_sm20_div_s16,@function
        .size           $__internal_0_$__cuda_sm20_div_s16,(.L_x_8 - $__internal_0_$__cuda_sm20_div_s16)
$__internal_0_$__cuda_sm20_div_s16:
[----:B------:R-:W-:Y:S01]  /*1310*/  IABS R5, R7 ;  /* 0x0000000700057213 */ /* 0x000fe20000000000 */
[----:B------:R-:W-:Y:S01]  /*1320*/  IMAD.MOV.U32 R3, RZ, RZ, 0x4b800000 ;  /* 0x4b800000ff037424 */ /* 0x000fe200078e00ff */
[----:B------:R-:W-:Y:S02]  /*1330*/  IABS R9, R6 ;  /* 0x0000000600097213 */ /* 0x000fe40000000000 */
[----:B------:R-:W0:Y:S02]  /*1340*/  I2F.U16 R2, R5 ;  /* 0x0000000500027306 */ /* 0x000e240000101000 */
[C---:B0-----:R-:W-:Y:S02]  /*1350*/  FSETP.GEU.AND P1, PT, |R2|.reuse, 1.175494350822287508e-38, PT ;  /* 0x008000000200780b */ /* 0x041fe40003f2e200 */
[----:B------:R-:W-:Y:S02]  /*1360*/  FSETP.GT.AND P0, PT, |R2|, 8.50705917302346158658e+37, PT ;  /* 0x7e8000000200780b */ /* 0x000fe40003f04200 */
[----:B------:R-:W-:-:S04]  /*1370*/  FSEL R3, R3, 1, !P1 ;  /* 0x3f80000003037808 */ /* 0x000fc80004800000 */
[----:B------:R-:W-:Y:S02]  /*1380*/  FSEL R3, R3, 0.25, !P0 ;  /* 0x3e80000003037808 */ /* 0x000fe40004000000 */
[----:B------:R-:W-:-:S03]  /*1390*/  ISETP.NE.AND P0, PT, R7, RZ, PT ;  /* 0x000000ff0700720c */ /* 0x000fc60003f05270 */
[----:B------:R-:W-:Y:S02]  /*13a0*/  FMUL R4, R2, R3 ;  /* 0x0000000302047220 */ /* 0x000fe40000400000 */
[----:B------:R-:W-:Y:S08]  /*13b0*/  I2F.U16.RZ R2, R9 ;  /* 0x0000000900027306 */ /* 0x000ff0000010d000 */
[----:B------:R-:W0:Y:S02]  /*13c0*/  MUFU.RCP R4, R4 ;  /* 0x0000000400047308 */ /* 0x000e240000001000 */
[----:B0-----:R-:W-:-:S04]  /*13d0*/  FMUL R3, R3, R4 ;  /* 0x0000000403037220 */ /* 0x001fc80000400000 */
[----:B------:R-:W-:-:S04]  /*13e0*/  VIADD R3, R3, 0x2 ;  /* 0x0000000203037836 */ /* 0x000fc80000000000 */
[----:B------:R-:W-:Y:S01]  /*13f0*/  FMUL.RZ R5, R2, R3 ;  /* 0x0000000302057220 */ /* 0x000fe2000040c000 */
[----:B------:R-:W-:-:S04]  /*1400*/  LOP3.LUT R2, R7, R6, RZ, 0x3c, !PT ;  /* 0x0000000607027212 */ /* 0x000fc800078e3cff */
[----:B------:R-:W-:Y:S01]  /*1410*/  SHF.R.U32.HI R2, RZ, 0x1f, R2 ;  /* 0x0000001fff027819 */ /* 0x000fe20000011602 */
[----:B------:R-:W0:Y:S03]  /*1420*/  F2I.U32.TRUNC.NTZ R5, R5 ;  /* 0x0000000500057305 */ /* 0x000e26000020f000 */
[----:B------:R-:W-:-:S04]  /*1430*/  IADD3 R4, PT, PT, -R2, RZ, RZ ;  /* 0x000000ff02047210 */ /* 0x000fc80007ffe1ff */
[----:B0-----:R-:W-:-:S05]  /*1440*/  LOP3.LUT R3, R4, 0xffff, R5, 0x78, !PT ;  /* 0x0000ffff04037812 */ /* 0x001fca00078e7805 */
[----:B------:R-:W-:Y:S01]  /*1450*/  IMAD.IADD R6, R2, 0x1, R3 ;  /* 0x0000000102067824 */ /* 0x000fe200078e0203 */
[----:B------:R-:W-:Y:S01]  /*1460*/  MOV R2, R8 ;  /* 0x0000000800027202 */ /* 0x000fe20000000f00 */
[----:B------:R-:W-:Y:S02]  /*1470*/  IMAD.MOV.U32 R3, RZ, RZ, 0x0 ;  /* 0x00000000ff037424 */ /* 0x000fe400078e00ff */
[----:B------:R-:W-:Y:S02]  /*1480*/  @!P0 IMAD.MOV.U32 R6, RZ, RZ, -0x1 ;  /* 0xffffffffff068424 */ /* 0x000fe400078e00ff */
[----:B------:R-:W-:Y:S05]  /*1490*/  RET.REL.NODEC R2 `(_Z12encoding_gpuPsh) ;  /* 0xffffffe802d87950 */ /* 0x000fea0003c3ffff */
.L_x_7:
[----:B------:R-:W-:-:S00]  /*14a0*/  BRA `(.L_x_7) ;  /* 0xfffffffc00fc7947 */ /* 0x000fc0000383ffff */
[----:B------:R-:W-:-:S00]  /*14b0*/  NOP ;  /* 0x0000000000007918 */ /* 0x000fc00000000000 */
        /* <DEDUP_REMOVED lines=12> */
.L_x_8:


//--------------------- .nv.shared._Z12encoding_gpuPsh --------------------------
	.section	.nv.shared._Z12encoding_gpuPsh,"aw",@nobits
	.sectionflags	@""
	.align	4
.nv.shared._Z12encoding_gpuPsh:
	.zero		1408


//--------------------- .nv.shared.reserved.0     --------------------------
	.section	.nv.shared.reserved.0,"aw",@nobits
	.weak		__nv_reservedSMEM_offset_0_alias
	.size		__nv_reservedSMEM_offset_0_alias, 0, 64
	.other		__nv_reservedSMEM_offset_0_alias,@"STO_CUDA_RESERVED_SHARED STV_DEFAULT"
__nv_reservedSMEM_offset_0_alias:
	.zero		0
	.zero		64


//--------------------- .nv.constant0._Z12encoding_gpuPsh --------------------------
	.section	.nv.constant0._Z12encoding_gpuPsh,"a",@progbits
	.sectionflags	@""
	.align	4
.nv.constant0._Z12encoding_gpuPsh:
	.zero		905


//--------------------- SYMBOLS --------------------------

	.type		.nv.reservedSmem.offset0,@object
	.size		.nv.reservedSmem.offset0,0x4
	.type		.nv.reservedSmem.cap,@object
	.size		.nv.reservedSmem.cap,0x4
